	.headerflags	@"EF_CUDA_TEXMODE_UNIFIED EF_CUDA_64BIT_ADDRESS EF_CUDA_ACCELERATORS EF_CUDA_SM90 EF_CUDA_VIRTUAL_SM(EF_CUDA_SM90)"
	.elftype	@"ET_EXEC"


//--------------------- .nv.info                  --------------------------
	.section	.nv.info,"",@"SHT_CUDA_INFO"
	.align	4


	//----- nvinfo : EIATTR_REGCOUNT
	.align		4
        /*0000*/ 	.byte	0x04, 0x2f
        /*0002*/ 	.short	(.L_1 - .L_0)
	.align		4
.L_0:
        /*0004*/ 	.word	index@(triton_poi_fused_mul_sigmoid_0)
        /*0008*/ 	.word	0x0000000c


	//----- nvinfo : EIATTR_MIN_STACK_SIZE
	.align		4
.L_1:
        /*000c*/ 	.byte	0x04, 0x12
        /*000e*/ 	.short	(.L_3 - .L_2)
	.align		4
.L_2:
        /*0010*/ 	.word	index@(triton_poi_fused_mul_sigmoid_0)
        /*0014*/ 	.word	0x00000000


	//----- nvinfo : EIATTR_FRAME_SIZE
	.align		4
.L_3:
        /*0018*/ 	.byte	0x04, 0x11
        /*001a*/ 	.short	(.L_5 - .L_4)
	.align		4
.L_4:
        /*001c*/ 	.word	index@(triton_poi_fused_mul_sigmoid_0)
        /*0020*/ 	.word	0x00000000


	//----- nvinfo : EIATTR_MIN_STACK_SIZE
	.align		4
.L_5:
        /*0024*/ 	.byte	0x04, 0x12
        /*0026*/ 	.short	(.L_7 - .L_6)
	.align		4
.L_6:
        /*0028*/ 	.word	index@(triton_poi_fused_mul_sigmoid_0)
        /*002c*/ 	.word	0x00000000
.L_7:


//--------------------- .nv.info.triton_poi_fused_mul_sigmoid_0 --------------------------
	.section	.nv.info.triton_poi_fused_mul_sigmoid_0,"",@"SHT_CUDA_INFO"
	.sectionflags	@""
	.align	4


	//----- nvinfo : EIATTR_CUDA_API_VERSION
	.align		4
        /*0000*/ 	.byte	0x04, 0x37
        /*0002*/ 	.short	(.L_9 - .L_8)
.L_8:
        /*0004*/ 	.word	0x0000007c


	//----- nvinfo : EIATTR_KPARAM_INFO
	.align		4
.L_9:
        /*0008*/ 	.byte	0x04, 0x17
        /*000a*/ 	.short	(.L_11 - .L_10)
.L_10:
        /*000c*/ 	.word	0x00000000
        /*0010*/ 	.short	0x0002
        /*0012*/ 	.short	0x0010
        /*0014*/ 	.byte	0x00, 0xf0, 0x11, 0x00


	//----- nvinfo : EIATTR_KPARAM_INFO
	.align		4
.L_11:
        /*0018*/ 	.byte	0x04, 0x17
        /*001a*/ 	.short	(.L_13 - .L_12)
.L_12:
        /*001c*/ 	.word	0x00000000
        /*0020*/ 	.short	0x0001
        /*0022*/ 	.short	0x0008
        /*0024*/ 	.byte	0x00, 0xf4, 0x21, 0x00


	//----- nvinfo : EIATTR_KPARAM_INFO
	.align		4
.L_13:
        /*0028*/ 	.byte	0x04, 0x17
        /*002a*/ 	.short	(.L_15 - .L_14)
.L_14:
        /*002c*/ 	.word	0x00000000
        /*0030*/ 	.short	0x0000
        /*0032*/ 	.short	0x0000
        /*0034*/ 	.byte	0x00, 0xf4, 0x21, 0x00


	//----- nvinfo : EIATTR_SPARSE_MMA_MASK
	.align		4
.L_15:
        /*0038*/ 	.byte	0x03, 0x50
        /*003a*/ 	.short	0x0000


	//----- nvinfo : EIATTR_MAXREG_COUNT
	.align		4
        /*003c*/ 	.byte	0x03, 0x1b
        /*003e*/ 	.short	0x00ff


	//----- nvinfo : EIATTR_EXIT_INSTR_OFFSETS
	.align		4
        /*0040*/ 	.byte	0x04, 0x1c
        /*0042*/ 	.short	(.L_17 - .L_16)


	//   ....[0]....
.L_16:
        /*0044*/ 	.word	0x00000240


	//   ....[1]....
        /*0048*/ 	.word	0x00000260


	//----- nvinfo : EIATTR_REQNTID
	.align		4
.L_17:
        /*004c*/ 	.byte	0x04, 0x10
        /*004e*/ 	.short	(.L_19 - .L_18)
.L_18:
        /*0050*/ 	.word	0x00000080
        /*0054*/ 	.word	0x00000001
        /*0058*/ 	.word	0x00000001


	//----- nvinfo : EIATTR_CBANK_PARAM_SIZE
	.align		4
.L_19:
        /*005c*/ 	.byte	0x03, 0x19
        /*005e*/ 	.short	0x0014


	//----- nvinfo : EIATTR_PARAM_CBANK
	.align		4
        /*0060*/ 	.byte	0x04, 0x0a
        /*0062*/ 	.short	(.L_21 - .L_20)
	.align		4
.L_20:
        /*0064*/ 	.word	index@(.nv.constant0.triton_poi_fused_mul_sigmoid_0)
        /*0068*/ 	.short	0x0210
        /*006a*/ 	.short	0x0014


	//----- nvinfo : EIATTR_SW_WAR
	.align		4
.L_21:
        /*006c*/ 	.byte	0x04, 0x36
        /*006e*/ 	.short	(.L_23 - .L_22)
.L_22:
        /*0070*/ 	.word	0x00000008
.L_23:


//--------------------- .nv.callgraph             --------------------------
	.section	.nv.callgraph,"",@"SHT_CUDA_CALLGRAPH"
	.align	4
	.sectionentsize	8
	.align		4
        /*0000*/ 	.word	0x00000000
	.align		4
        /*0004*/ 	.word	0xffffffff
	.align		4
        /*0008*/ 	.word	0x00000000
	.align		4
        /*000c*/ 	.word	0xfffffffe
	.align		4
        /*0010*/ 	.word	0x00000000
	.align		4
        /*0014*/ 	.word	0xfffffffd
	.align		4
        /*0018*/ 	.word	0x00000000
	.align		4
        /*001c*/ 	.word	0xfffffffc


//--------------------- .text.triton_poi_fused_mul_sigmoid_0 --------------------------
	.section	.text.triton_poi_fused_mul_sigmoid_0,"ax",@progbits
	.align	128
        .global         triton_poi_fused_mul_sigmoid_0
        .type           triton_poi_fused_mul_sigmoid_0,@function
        .size           triton_poi_fused_mul_sigmoid_0,(.L_x_1 - triton_poi_fused_mul_sigmoid_0)
        .other          triton_poi_fused_mul_sigmoid_0,@"STO_CUDA_ENTRY STV_DEFAULT"
triton_poi_fused_mul_sigmoid_0:
.text.triton_poi_fused_mul_sigmoid_0:
[----:B------:R-:W0:Y:S02]  /*0000*/  LDC R1, c[0x0][0x28] ;  /* 0x00000a00ff017b82 */ /* 0x000e240000000800 */
[----:B------:R-:W1:Y:S01]  /*0010*/  S2R R0, SR_TID.X ;  /* 0x0000000000007919 */ /* 0x000e620000002100 */
[----:B------:R-:W2:Y:S01]  /*0020*/  LDC.64 R2, c[0x0][0x210] ;  /* 0x00008400ff027b82 */ /* 0x000ea20000000a00 */
[----:B------:R-:W-:Y:S01]  /*0030*/  IMAD.MOV.U32 R6, RZ, RZ, RZ ;  /* 0x000000ffff067224 */ /* 0x000fe200078e00ff */
[----:B------:R-:W-:Y:S01]  /*0040*/  ULDC.64 UR4, c[0x0][0x208] ;  /* 0x0000820000047ab9 */ /* 0x000fe20000000a00 */
[----:B------:R-:W3:Y:S01]  /*0050*/  S2R R7, SR_CTAID.X ;  /* 0x0000000000077919 */ /* 0x000ee20000002500 */
[----:B-1----:R-:W-:-:S04]  /*0060*/  LOP3.LUT R0, R0, 0x7f, RZ, 0xc0, !PT ;  /* 0x0000007f00007812 */ /* 0x002fc800078ec0ff */
[----:B---3--:R-:W-:-:S04]  /*0070*/  LEA R7, R7, R0, 0x7 ;  /* 0x0000000007077211 */ /* 0x008fc800078e38ff */
[C---:B------:R-:W-:Y:S02]  /*0080*/  LEA.HI R0, R7.reuse, R7, RZ, 0x1 ;  /* 0x0000000707007211 */ /* 0x040fe400078f08ff */
[----:B------:R-:W-:Y:S02]  /*0090*/  ISETP.GE.AND P0, PT, R7, 0x200, PT ;  /* 0x000002000700780c */ /* 0x000fe40003f06270 */
[C---:B------:R-:W-:Y:S02]  /*00a0*/  SHF.L.U32 R4, R0.reuse, 0x1, RZ ;  /* 0x0000000100047819 */ /* 0x040fe400000006ff */
[----:B------:R-:W-:Y:S02]  /*00b0*/  LOP3.LUT R0, R0, 0xfffffffe, RZ, 0xc0, !PT ;  /* 0xfffffffe00007812 */ /* 0x000fe400078ec0ff */
[----:B------:R-:W-:-:S04]  /*00c0*/  LOP3.LUT R4, R4, 0xfffffffc, RZ, 0xc0, !PT ;  /* 0xfffffffc04047812 */ /* 0x000fc800078ec0ff */
[----:B------:R-:W-:-:S04]  /*00d0*/  IADD3 R9, R4, R7, -R0 ;  /* 0x0000000704097210 */ /* 0x000fc80007ffe800 */
[----:B------:R-:W-:-:S05]  /*00e0*/  IADD3 R5, R9, 0x2, RZ ;  /* 0x0000000209057810 */ /* 0x000fca0007ffe0ff */
[----:B--2---:R-:W-:-:S05]  /*00f0*/  IMAD.WIDE R4, R5, 0x4, R2 ;  /* 0x0000000405047825 */ /* 0x004fca00078e0202 */
[----:B------:R1:W2:Y:S01]  /*0100*/  @!P0 LDG.E R6, desc[UR4][R4.64] ;  /* 0x0000000404068981 */ /* 0x0002a2000c1e1900 */
[----:B------:R-:W-:Y:S01]  /*0110*/  HFMA2.MMA R0, -RZ, RZ, 0, 0 ;  /* 0x00000000ff007435 */ /* 0x000fe200000001ff */
[----:B------:R-:W-:Y:S01]  /*0120*/  IMAD.WIDE R2, R9, 0x4, R2 ;  /* 0x0000000409027825 */ /* 0x000fe200078e0202 */
[----:B-1----:R-:W1:Y:S08]  /*0130*/  LDC.64 R4, c[0x0][0x218] ;  /* 0x00008600ff047b82 */ /* 0x002e700000000a00 */
[----:B------:R3:W4:Y:S02]  /*0140*/  @!P0 LDG.E R0, desc[UR4][R2.64] ;  /* 0x0000000402008981 */ /* 0x000724000c1e1900 */
[----:B---3--:R-:W-:-:S02]  /*0150*/  IMAD.MOV.U32 R3, RZ, RZ, 0x3e800000 ;  /* 0x3e800000ff037424 */ /* 0x008fc400078e00ff */
[----:B--2---:R-:W-:-:S04]  /*0160*/  FADD R6, RZ, -R6 ;  /* 0x80000006ff067221 */ /* 0x004fc80000000000 */
[----:B------:R-:W-:-:S05]  /*0170*/  FMUL R6, R6, 1.4426950216293334961 ;  /* 0x3fb8aa3b06067820 */ /* 0x000fca0000400000 */
[----:B------:R-:W-:-:S13]  /*0180*/  FSETP.GEU.AND P1, PT, R6, -126, PT ;  /* 0xc2fc00000600780b */ /* 0x000fda0003f2e000 */
[----:B------:R-:W-:-:S04]  /*0190*/  @!P1 FMUL R6, R6, 0.5 ;  /* 0x3f00000006069820 */ /* 0x000fc80000400000 */
[----:B------:R-:W2:Y:S02]  /*01a0*/  MUFU.EX2 R8, R6 ;  /* 0x0000000600087308 */ /* 0x000ea40000000800 */
[----:B--2---:R-:W-:-:S04]  /*01b0*/  @!P1 FMUL R8, R8, R8 ;  /* 0x0000000808089220 */ /* 0x004fc80000400000 */
[----:B------:R-:W-:-:S05]  /*01c0*/  FADD R8, R8, 1 ;  /* 0x3f80000008087421 */ /* 0x000fca0000000000 */
[----:B------:R-:W-:-:S04]  /*01d0*/  FSETP.GT.AND P1, PT, R8, 8.50705917302346158658e+37, PT ;  /* 0x7e8000000800780b */ /* 0x000fc80003f24000 */
[----:B------:R-:W-:-:S09]  /*01e0*/  FSEL R3, R3, 1, P1 ;  /* 0x3f80000003037808 */ /* 0x000fd20000800000 */
[----:B------:R-:W-:-:S06]  /*01f0*/  @P1 FMUL R8, R8, 0.25 ;  /* 0x3e80000008081820 */ /* 0x000fcc0000400000 */
[----:B------:R-:W2:Y:S02]  /*0200*/  MUFU.RCP R8, R8 ;  /* 0x0000000800087308 */ /* 0x000ea40000001000 */
[----:B--2---:R-:W-:Y:S01]  /*0210*/  FMUL R9, R8, R3 ;  /* 0x0000000308097220 */ /* 0x004fe20000400000 */
[----:B-1----:R-:W-:-:S04]  /*0220*/  IMAD.WIDE R2, R7, 0x4, R4 ;  /* 0x0000000407027825 */ /* 0x002fc800078e0204 */
[----:B----4-:R-:W-:Y:S01]  /*0230*/  FMUL R9, R9, R0 ;  /* 0x0000000009097220 */ /* 0x010fe20000400000 */
[----:B------:R-:W-:Y:S06]  /*0240*/  @P0 EXIT ;  /* 0x000000000000094d */ /* 0x000fec0003800000 */
[----:B------:R-:W-:Y:S01]  /*0250*/  STG.E desc[UR4][R2.64], R9 ;  /* 0x0000000902007986 */ /* 0x000fe2000c101904 */
[----:B------:R-:W-:Y:S05]  /*0260*/  EXIT ;  /* 0x000000000000794d */ /* 0x000fea0003800000 */
.L_x_0:
[----:B------:R-:W-:-:S00]  /*0270*/  BRA `(.L_x_0) ;  /* 0xfffffffc00fc7947 */ /* 0x000fc0000383ffff */
[----:B------:R-:W-:-:S00]  /*0280*/  NOP ;  /* 0x0000000000007918 */ /* 0x000fc00000000000 */
[----:B------:R-:W-:-:S00]  /*0290*/  NOP ;  /* 0x0000000000007918 */ /* 0x000fc00000000000 */
[----:B------:R-:W-:-:S00]  /*02a0*/  NOP ;  /* 0x0000000000007918 */ /* 0x000fc00000000000 */
[----:B------:R-:W-:-:S00]  /*02b0*/  NOP ;  /* 0x0000000000007918 */ /* 0x000fc00000000000 */
[----:B------:R-:W-:-:S00]  /*02c0*/  NOP ;  /* 0x0000000000007918 */ /* 0x000fc00000000000 */
[----:B------:R-:W-:-:S00]  /*02d0*/  NOP ;  /* 0x0000000000007918 */ /* 0x000fc00000000000 */
[----:B------:R-:W-:-:S00]  /*02e0*/  NOP ;  /* 0x0000000000007918 */ /* 0x000fc00000000000 */
[----:B------:R-:W-:-:S00]  /*02f0*/  NOP ;  /* 0x0000000000007918 */ /* 0x000fc00000000000 */
.L_x_1:


//--------------------- .nv.constant0.triton_poi_fused_mul_sigmoid_0 --------------------------
	.section	.nv.constant0.triton_poi_fused_mul_sigmoid_0,"a",@progbits
	.sectionflags	@""
	.align	4
.nv.constant0.triton_poi_fused_mul_sigmoid_0:
	.zero		548
